//
// Generated by NVIDIA NVVM Compiler
//
// Compiler Build ID: CL-36424714
// Cuda compilation tools, release 13.0, V13.0.88
// Based on NVVM 20.0.0
//

.version 9.0
.target sm_100
.address_size 64

	// .globl	_Z26MurmurHash3_x64_128_kernelPKhPKjS2_Pmj

.visible .entry _Z26MurmurHash3_x64_128_kernelPKhPKjS2_Pmj(
	.param .u64 .ptr .align 1 _Z26MurmurHash3_x64_128_kernelPKhPKjS2_Pmj_param_0,
	.param .u64 .ptr .align 1 _Z26MurmurHash3_x64_128_kernelPKhPKjS2_Pmj_param_1,
	.param .u64 .ptr .align 1 _Z26MurmurHash3_x64_128_kernelPKhPKjS2_Pmj_param_2,
	.param .u64 .ptr .align 1 _Z26MurmurHash3_x64_128_kernelPKhPKjS2_Pmj_param_3,
	.param .u32 _Z26MurmurHash3_x64_128_kernelPKhPKjS2_Pmj_param_4
)
{
	.reg .pred 	%p<19>;
	.reg .b16 	%rs<32>;
	.reg .b32 	%r<36>;
	.reg .b64 	%rd<205>;

	ld.param.u64 	%rd54, [_Z26MurmurHash3_x64_128_kernelPKhPKjS2_Pmj_param_0];
	ld.param.u64 	%rd55, [_Z26MurmurHash3_x64_128_kernelPKhPKjS2_Pmj_param_1];
	ld.param.u64 	%rd56, [_Z26MurmurHash3_x64_128_kernelPKhPKjS2_Pmj_param_2];
	ld.param.u64 	%rd57, [_Z26MurmurHash3_x64_128_kernelPKhPKjS2_Pmj_param_3];
	ld.param.u32 	%r6, [_Z26MurmurHash3_x64_128_kernelPKhPKjS2_Pmj_param_4];
	mov.u32 	%r7, %ntid.x;
	mov.u32 	%r8, %ctaid.x;
	mov.u32 	%r9, %tid.x;
	mad.lo.s32 	%r1, %r7, %r8, %r9;
	setp.ge.u32 	%p1, %r1, %r6;
	@%p1 bra 	$L__BB0_35;
	cvta.to.global.u64 	%rd58, %rd55;
	cvta.to.global.u64 	%rd59, %rd56;
	cvta.to.global.u64 	%rd1, %rd54;
	cvta.to.global.u64 	%rd2, %rd57;
	cvt.u64.u32 	%rd180, %r1;
	mul.wide.u32 	%rd60, %r1, 4;
	add.s64 	%rd61, %rd58, %rd60;
	ld.global.nc.u32 	%r10, [%rd61];
	cvt.u64.u32 	%rd4, %r10;
	add.s64 	%rd62, %rd59, %rd60;
	ld.global.nc.u32 	%r2, [%rd62];
	cvt.u64.u32 	%rd5, %r2;
	setp.lt.u32 	%p2, %r2, 16;
	mov.u64 	%rd14, %rd180;
	@%p2 bra 	$L__BB0_4;
	shr.u32 	%r11, %r2, 4;
	neg.s32 	%r35, %r11;
	add.s64 	%rd63, %rd4, %rd1;
	add.s64 	%rd177, %rd63, 7;
	mov.u64 	%rd14, %rd180;
$L__BB0_3:
	ld.global.nc.u8 	%rs1, [%rd177+-7];
	cvt.u64.u8 	%rd64, %rs1;
	ld.global.nc.u8 	%rs2, [%rd177+-6];
	cvt.u32.u8 	%r12, %rs2;
	mul.wide.u32 	%rd65, %r12, 256;
	or.b64  	%rd66, %rd65, %rd64;
	ld.global.nc.u8 	%rs3, [%rd177+-5];
	cvt.u32.u8 	%r13, %rs3;
	mul.wide.u32 	%rd67, %r13, 65536;
	or.b64  	%rd68, %rd67, %rd66;
	ld.global.nc.u8 	%rs4, [%rd177+-4];
	cvt.u32.u8 	%r14, %rs4;
	mul.wide.u32 	%rd69, %r14, 16777216;
	or.b64  	%rd70, %rd69, %rd68;
	ld.global.nc.u8 	%rs5, [%rd177+-3];
	cvt.u64.u8 	%rd71, %rs5;
	shl.b64 	%rd72, %rd71, 32;
	or.b64  	%rd73, %rd72, %rd70;
	ld.global.nc.u8 	%rs6, [%rd177+-2];
	cvt.u64.u8 	%rd74, %rs6;
	shl.b64 	%rd75, %rd74, 40;
	or.b64  	%rd76, %rd75, %rd73;
	ld.global.nc.u8 	%rs7, [%rd177+-1];
	cvt.u64.u8 	%rd77, %rs7;
	shl.b64 	%rd78, %rd77, 48;
	or.b64  	%rd79, %rd78, %rd76;
	ld.global.nc.u8 	%rs8, [%rd177];
	cvt.u64.u8 	%rd80, %rs8;
	shl.b64 	%rd81, %rd80, 56;
	or.b64  	%rd82, %rd81, %rd79;
	ld.global.nc.u8 	%rs9, [%rd177+1];
	cvt.u64.u8 	%rd83, %rs9;
	ld.global.nc.u8 	%rs10, [%rd177+2];
	cvt.u32.u8 	%r15, %rs10;
	mul.wide.u32 	%rd84, %r15, 256;
	or.b64  	%rd85, %rd84, %rd83;
	ld.global.nc.u8 	%rs11, [%rd177+3];
	cvt.u32.u8 	%r16, %rs11;
	mul.wide.u32 	%rd86, %r16, 65536;
	or.b64  	%rd87, %rd86, %rd85;
	ld.global.nc.u8 	%rs12, [%rd177+4];
	cvt.u32.u8 	%r17, %rs12;
	mul.wide.u32 	%rd88, %r17, 16777216;
	or.b64  	%rd89, %rd88, %rd87;
	ld.global.nc.u8 	%rs13, [%rd177+5];
	cvt.u64.u8 	%rd90, %rs13;
	shl.b64 	%rd91, %rd90, 32;
	or.b64  	%rd92, %rd91, %rd89;
	ld.global.nc.u8 	%rs14, [%rd177+6];
	cvt.u64.u8 	%rd93, %rs14;
	shl.b64 	%rd94, %rd93, 40;
	or.b64  	%rd95, %rd94, %rd92;
	ld.global.nc.u8 	%rs15, [%rd177+7];
	cvt.u64.u8 	%rd96, %rs15;
	shl.b64 	%rd97, %rd96, 48;
	or.b64  	%rd98, %rd97, %rd95;
	ld.global.nc.u8 	%rs16, [%rd177+8];
	cvt.u64.u8 	%rd99, %rs16;
	shl.b64 	%rd100, %rd99, 56;
	or.b64  	%rd101, %rd100, %rd98;
	mul.lo.s64 	%rd102, %rd82, -8663945395140668459;
	mul.lo.s64 	%rd103, %rd82, -8601547726154366976;
	shr.u64 	%rd104, %rd102, 33;
	or.b64  	%rd105, %rd104, %rd103;
	mul.lo.s64 	%rd106, %rd105, 5545529020109919103;
	xor.b64  	%rd107, %rd106, %rd180;
	mov.b64 	{%r18, %r19}, %rd107;
	shf.l.wrap.b32 	%r20, %r18, %r19, 27;
	shf.l.wrap.b32 	%r21, %r19, %r18, 27;
	mov.b64 	%rd108, {%r21, %r20};
	add.s64 	%rd109, %rd108, %rd14;
	mad.lo.s64 	%rd180, %rd109, 5, 1390208809;
	mul.lo.s64 	%rd110, %rd101, 5545529020109919103;
	mul.lo.s64 	%rd111, %rd101, 5659660229084708864;
	shr.u64 	%rd112, %rd110, 31;
	or.b64  	%rd113, %rd112, %rd111;
	mul.lo.s64 	%rd114, %rd113, -8663945395140668459;
	xor.b64  	%rd115, %rd114, %rd14;
	mov.b64 	{%r22, %r23}, %rd115;
	shf.l.wrap.b32 	%r24, %r22, %r23, 31;
	shf.l.wrap.b32 	%r25, %r23, %r22, 31;
	mov.b64 	%rd116, {%r25, %r24};
	add.s64 	%rd117, %rd116, %rd180;
	mad.lo.s64 	%rd14, %rd117, 5, 944331445;
	add.s32 	%r35, %r35, 1;
	setp.ne.s32 	%p3, %r35, 0;
	add.s64 	%rd177, %rd177, 16;
	@%p3 bra 	$L__BB0_3;
$L__BB0_4:
	cvt.u32.u64 	%r27, %rd5;
	and.b64  	%rd119, %rd5, 4294967280;
	add.s64 	%rd120, %rd1, %rd4;
	add.s64 	%rd15, %rd120, %rd119;
	and.b32  	%r26, %r27, 15;
	mov.b64 	%rd118, 0;
	setp.gt.s32 	%p4, %r26, 7;
	@%p4 bra 	$L__BB0_12;
	setp.gt.s32 	%p12, %r26, 3;
	@%p12 bra 	$L__BB0_9;
	setp.gt.s32 	%p16, %r26, 1;
	@%p16 bra 	$L__BB0_8;
	setp.eq.s32 	%p18, %r26, 0;
	@%p18 bra 	$L__BB0_34;
	bra.uni 	$L__BB0_33;
$L__BB0_8:
	setp.eq.s32 	%p17, %r26, 2;
	@%p17 bra 	$L__BB0_32;
	bra.uni 	$L__BB0_31;
$L__BB0_9:
	setp.gt.s32 	%p13, %r26, 5;
	@%p13 bra 	$L__BB0_11;
	setp.eq.s32 	%p15, %r26, 4;
	@%p15 bra 	$L__BB0_30;
	bra.uni 	$L__BB0_29;
$L__BB0_11:
	setp.eq.s32 	%p14, %r26, 6;
	@%p14 bra 	$L__BB0_28;
	bra.uni 	$L__BB0_27;
$L__BB0_12:
	setp.gt.s32 	%p5, %r26, 11;
	@%p5 bra 	$L__BB0_16;
	setp.gt.s32 	%p9, %r26, 9;
	@%p9 bra 	$L__BB0_15;
	setp.eq.s32 	%p11, %r26, 8;
	@%p11 bra 	$L__BB0_26;
	bra.uni 	$L__BB0_25;
$L__BB0_15:
	setp.eq.s32 	%p10, %r26, 10;
	@%p10 bra 	$L__BB0_24;
	bra.uni 	$L__BB0_23;
$L__BB0_16:
	setp.gt.s32 	%p6, %r26, 13;
	@%p6 bra 	$L__BB0_18;
	setp.eq.s32 	%p8, %r26, 12;
	@%p8 bra 	$L__BB0_22;
	bra.uni 	$L__BB0_21;
$L__BB0_18:
	setp.eq.s32 	%p7, %r26, 14;
	@%p7 bra 	$L__BB0_20;
	ld.global.nc.u8 	%rs17, [%rd15+14];
	cvt.u64.u8 	%rd121, %rs17;
	shl.b64 	%rd118, %rd121, 48;
$L__BB0_20:
	ld.global.nc.u8 	%rs18, [%rd15+13];
	cvt.u64.u8 	%rd122, %rs18;
	shl.b64 	%rd123, %rd122, 40;
	xor.b64  	%rd118, %rd123, %rd118;
$L__BB0_21:
	ld.global.nc.u8 	%rs19, [%rd15+12];
	cvt.u64.u8 	%rd124, %rs19;
	shl.b64 	%rd125, %rd124, 32;
	xor.b64  	%rd118, %rd125, %rd118;
$L__BB0_22:
	ld.global.nc.u8 	%rs20, [%rd15+11];
	cvt.u32.u8 	%r28, %rs20;
	mul.wide.u32 	%rd126, %r28, 16777216;
	xor.b64  	%rd118, %rd126, %rd118;
$L__BB0_23:
	ld.global.nc.u8 	%rs21, [%rd15+10];
	cvt.u32.u8 	%r29, %rs21;
	mul.wide.u32 	%rd127, %r29, 65536;
	xor.b64  	%rd118, %rd127, %rd118;
$L__BB0_24:
	ld.global.nc.u8 	%rs22, [%rd15+9];
	cvt.u32.u8 	%r30, %rs22;
	mul.wide.u32 	%rd128, %r30, 256;
	xor.b64  	%rd118, %rd128, %rd118;
$L__BB0_25:
	ld.global.nc.u8 	%rs23, [%rd15+8];
	cvt.u64.u8 	%rd129, %rs23;
	xor.b64  	%rd130, %rd118, %rd129;
	mul.lo.s64 	%rd131, %rd130, 5545529020109919103;
	mul.lo.s64 	%rd132, %rd130, 5659660229084708864;
	shr.u64 	%rd133, %rd131, 31;
	or.b64  	%rd134, %rd133, %rd132;
	mul.lo.s64 	%rd135, %rd134, -8663945395140668459;
	xor.b64  	%rd14, %rd135, %rd14;
$L__BB0_26:
	ld.global.nc.u8 	%rs24, [%rd15+7];
	cvt.u64.u8 	%rd136, %rs24;
	shl.b64 	%rd118, %rd136, 56;
$L__BB0_27:
	ld.global.nc.u8 	%rs25, [%rd15+6];
	cvt.u64.u8 	%rd137, %rs25;
	shl.b64 	%rd138, %rd137, 48;
	xor.b64  	%rd118, %rd138, %rd118;
$L__BB0_28:
	ld.global.nc.u8 	%rs26, [%rd15+5];
	cvt.u64.u8 	%rd139, %rs26;
	shl.b64 	%rd140, %rd139, 40;
	xor.b64  	%rd118, %rd140, %rd118;
$L__BB0_29:
	ld.global.nc.u8 	%rs27, [%rd15+4];
	cvt.u64.u8 	%rd141, %rs27;
	shl.b64 	%rd142, %rd141, 32;
	xor.b64  	%rd118, %rd142, %rd118;
$L__BB0_30:
	ld.global.nc.u8 	%rs28, [%rd15+3];
	cvt.u32.u8 	%r31, %rs28;
	mul.wide.u32 	%rd143, %r31, 16777216;
	xor.b64  	%rd118, %rd143, %rd118;
$L__BB0_31:
	ld.global.nc.u8 	%rs29, [%rd15+2];
	cvt.u32.u8 	%r32, %rs29;
	mul.wide.u32 	%rd144, %r32, 65536;
	xor.b64  	%rd118, %rd144, %rd118;
$L__BB0_32:
	ld.global.nc.u8 	%rs30, [%rd15+1];
	cvt.u32.u8 	%r33, %rs30;
	mul.wide.u32 	%rd145, %r33, 256;
	xor.b64  	%rd118, %rd145, %rd118;
$L__BB0_33:
	ld.global.nc.u8 	%rs31, [%rd15];
	cvt.u64.u8 	%rd146, %rs31;
	xor.b64  	%rd147, %rd118, %rd146;
	mul.lo.s64 	%rd148, %rd147, -8663945395140668459;
	mul.lo.s64 	%rd149, %rd147, -8601547726154366976;
	shr.u64 	%rd150, %rd148, 33;
	or.b64  	%rd151, %rd150, %rd149;
	mul.lo.s64 	%rd152, %rd151, 5545529020109919103;
	xor.b64  	%rd180, %rd152, %rd180;
$L__BB0_34:
	shl.b32 	%r34, %r1, 1;
	mul.wide.u32 	%rd153, %r34, 8;
	add.s64 	%rd154, %rd2, %rd153;
	xor.b64  	%rd155, %rd180, %rd5;
	xor.b64  	%rd156, %rd14, %rd5;
	add.s64 	%rd157, %rd156, %rd155;
	add.s64 	%rd158, %rd157, %rd156;
	shr.u64 	%rd159, %rd157, 33;
	xor.b64  	%rd160, %rd159, %rd157;
	mul.lo.s64 	%rd161, %rd160, -49064778989728563;
	shr.u64 	%rd162, %rd161, 33;
	xor.b64  	%rd163, %rd162, %rd161;
	mul.lo.s64 	%rd164, %rd163, -4265267296055464877;
	shr.u64 	%rd165, %rd164, 33;
	xor.b64  	%rd166, %rd165, %rd164;
	shr.u64 	%rd167, %rd158, 33;
	xor.b64  	%rd168, %rd167, %rd158;
	mul.lo.s64 	%rd169, %rd168, -49064778989728563;
	shr.u64 	%rd170, %rd169, 33;
	xor.b64  	%rd171, %rd170, %rd169;
	mul.lo.s64 	%rd172, %rd171, -4265267296055464877;
	shr.u64 	%rd173, %rd172, 33;
	xor.b64  	%rd174, %rd173, %rd172;
	add.s64 	%rd175, %rd174, %rd166;
	add.s64 	%rd176, %rd175, %rd174;
	st.global.u64 	[%rd154], %rd175;
	st.global.u64 	[%rd154+8], %rd176;
$L__BB0_35:
	ret;

}


// ===== COMPILED SASS (sm_100) =====

	.target	sm_100

	.elftype	@"ET_EXEC"


//--------------------- .note.nv.tkinfo           --------------------------
	.section	.note.nv.tkinfo,"",@"SHT_NOTE"
	.sectionflags	@"SHF_NOTE_NV_TKINFO"
	.tkinfo
        /*0018*/ 	.word	0x00000002
        /*0030*/ 	.string	""
        /*0030*/ 	.string	"ptxas"
        /*0030*/ 	.string	"Cuda compilation tools, release 13.0, V13.0.88"
        /*0030*/ 	.string	"Build cuda_13.0.r13.0/compiler.36424714_0"
        /*0030*/ 	.string	"-arch sm_100 -m 64 "



//--------------------- .note.nv.cuinfo           --------------------------
	.section	.note.nv.cuinfo,"",@"SHT_NOTE"
	.sectionflags	@"SHF_NOTE_NV_CUINFO"
        /*0018*/ 	.short	0x0002
        /*001a*/ 	.short	0x0064
        /*001c*/ 	.short	0x0082
	.zero		2


//--------------------- .nv.info                  --------------------------
	.section	.nv.info,"",@"SHT_CUDA_INFO"
	.align	4


	//----- nvinfo : EIATTR_REGCOUNT
	.align		4
        /*0000*/ 	.byte	0x04, 0x2f
        /*0002*/ 	.short	(.L_1 - .L_0)
	.align		4
.L_0:
        /*0004*/ 	.word	index@(_Z26MurmurHash3_x64_128_kernelPKhPKjS2_Pmj)
        /*0008*/ 	.word	0x0000001d


	//----- nvinfo : EIATTR_FRAME_SIZE
	.align		4
.L_1:
        /*000c*/ 	.byte	0x04, 0x11
        /*000e*/ 	.short	(.L_3 - .L_2)
	.align		4
.L_2:
        /*0010*/ 	.word	index@(_Z26MurmurHash3_x64_128_kernelPKhPKjS2_Pmj)
        /*0014*/ 	.word	0x00000000


	//----- nvinfo : EIATTR_MIN_STACK_SIZE
	.align		4
.L_3:
        /*0018*/ 	.byte	0x04, 0x12
        /*001a*/ 	.short	(.L_5 - .L_4)
	.align		4
.L_4:
        /*001c*/ 	.word	index@(_Z26MurmurHash3_x64_128_kernelPKhPKjS2_Pmj)
        /*0020*/ 	.word	0x00000000
.L_5:


//--------------------- .nv.compat                --------------------------
	.section	.nv.compat,"",@"SHT_CUDA_COMPAT_INFO"
	.align	4
        /*0000*/ 	.byte	0x02, 0x09, 0x00, 0x00, 0x02, 0x02, 0x01, 0x00, 0x02, 0x05, 0x05, 0x00, 0x03, 0x07, 0x01, 0x01
        /*0010*/ 	.byte	0x02, 0x03, 0x00, 0x00, 0x02, 0x06, 0x01, 0x00, 0x04, 0x0b, 0x08, 0x00, 0x09, 0x00, 0x00, 0x00
        /*0020*/ 	.byte	0x00, 0x00, 0x00, 0x00


//--------------------- .nv.info._Z26MurmurHash3_x64_128_kernelPKhPKjS2_Pmj --------------------------
	.section	.nv.info._Z26MurmurHash3_x64_128_kernelPKhPKjS2_Pmj,"",@"SHT_CUDA_INFO"
	.sectionflags	@""
	.align	4


	//----- nvinfo : EIATTR_CUDA_API_VERSION
	.align		4
        /*0000*/ 	.byte	0x04, 0x37
        /*0002*/ 	.short	(.L_7 - .L_6)
.L_6:
        /*0004*/ 	.word	0x00000082


	//----- nvinfo : EIATTR_KPARAM_INFO
	.align		4
.L_7:
        /*0008*/ 	.byte	0x04, 0x17
        /*000a*/ 	.short	(.L_9 - .L_8)
.L_8:
        /*000c*/ 	.word	0x00000000
        /*0010*/ 	.short	0x0004
        /*0012*/ 	.short	0x0020
        /*0014*/ 	.byte	0x00, 0xf0, 0x11, 0x00


	//----- nvinfo : EIATTR_KPARAM_INFO
	.align		4
.L_9:
        /*0018*/ 	.byte	0x04, 0x17
        /*001a*/ 	.short	(.L_11 - .L_10)
.L_10:
        /*001c*/ 	.word	0x00000000
        /*0020*/ 	.short	0x0003
        /*0022*/ 	.short	0x0018
        /*0024*/ 	.byte	0x00, 0xf5, 0x21, 0x00


	//----- nvinfo : EIATTR_KPARAM_INFO
	.align		4
.L_11:
        /*0028*/ 	.byte	0x04, 0x17
        /*002a*/ 	.short	(.L_13 - .L_12)
.L_12:
        /*002c*/ 	.word	0x00000000
        /*0030*/ 	.short	0x0002
        /*0032*/ 	.short	0x0010
        /*0034*/ 	.byte	0x00, 0xf5, 0x21, 0x00


	//----- nvinfo : EIATTR_KPARAM_INFO
	.align		4
.L_13:
        /*0038*/ 	.byte	0x04, 0x17
        /*003a*/ 	.short	(.L_15 - .L_14)
.L_14:
        /*003c*/ 	.word	0x00000000
        /*0040*/ 	.short	0x0001
        /*0042*/ 	.short	0x0008
        /*0044*/ 	.byte	0x00, 0xf5, 0x21, 0x00


	//----- nvinfo : EIATTR_KPARAM_INFO
	.align		4
.L_15:
        /*0048*/ 	.byte	0x04, 0x17
        /*004a*/ 	.short	(.L_17 - .L_16)
.L_16:
        /*004c*/ 	.word	0x00000000
        /*0050*/ 	.short	0x0000
        /*0052*/ 	.short	0x0000
        /*0054*/ 	.byte	0x00, 0xf5, 0x21, 0x00


	//----- nvinfo : EIATTR_SPARSE_MMA_MASK
	.align		4
.L_17:
        /*0058*/ 	.byte	0x03, 0x50
        /*005a*/ 	.short	0x0000


	//----- nvinfo : EIATTR_MAXREG_COUNT
	.align		4
        /*005c*/ 	.byte	0x03, 0x1b
        /*005e*/ 	.short	0x00ff


	//----- nvinfo : EIATTR_MERCURY_ISA_VERSION
	.align		4
        /*0060*/ 	.byte	0x03, 0x5f
        /*0062*/ 	.short	0x0101


	//----- nvinfo : EIATTR_VRC_CTA_INIT_COUNT
	.align		4
        /*0064*/ 	.byte	0x02, 0x4a
	.zero		1
	.zero		1


	//----- nvinfo : EIATTR_EXIT_INSTR_OFFSETS
	.align		4
        /*0068*/ 	.byte	0x04, 0x1c
        /*006a*/ 	.short	(.L_19 - .L_18)


	//   ....[0]....
.L_18:
        /*006c*/ 	.word	0x00000070


	//   ....[1]....
        /*0070*/ 	.word	0x000012d0


	//----- nvinfo : EIATTR_CRS_STACK_SIZE
	.align		4
.L_19:
        /*0074*/ 	.byte	0x04, 0x1e
        /*0076*/ 	.short	(.L_21 - .L_20)
.L_20:
        /*0078*/ 	.word	0x00000000


	//----- nvinfo : EIATTR_CBANK_PARAM_SIZE
	.align		4
.L_21:
        /*007c*/ 	.byte	0x03, 0x19
        /*007e*/ 	.short	0x0024


	//----- nvinfo : EIATTR_PARAM_CBANK
	.align		4
        /*0080*/ 	.byte	0x04, 0x0a
        /*0082*/ 	.short	(.L_23 - .L_22)
	.align		4
.L_22:
        /*0084*/ 	.word	index@(.nv.constant0._Z26MurmurHash3_x64_128_kernelPKhPKjS2_Pmj)
        /*0088*/ 	.short	0x0380
        /*008a*/ 	.short	0x0024


	//----- nvinfo : EIATTR_SW_WAR
	.align		4
.L_23:
        /*008c*/ 	.byte	0x04, 0x36
        /*008e*/ 	.short	(.L_25 - .L_24)
.L_24:
        /*0090*/ 	.word	0x00000008
.L_25:


//--------------------- .nv.callgraph             --------------------------
	.section	.nv.callgraph,"",@"SHT_CUDA_CALLGRAPH"
	.align	4
	.sectionentsize	8
	.align		4
        /*0000*/ 	.word	0x00000000
	.align		4
        /*0004*/ 	.word	0xffffffff
	.align		4
        /*0008*/ 	.word	0x00000000
	.align		4
        /*000c*/ 	.word	0xfffffffe
	.align		4
        /*0010*/ 	.word	0x00000000
	.align		4
        /*0014*/ 	.word	0xfffffffd
	.align		4
        /*0018*/ 	.word	0x00000000
	.align		4
        /*001c*/ 	.word	0xfffffffc


//--------------------- .text._Z26MurmurHash3_x64_128_kernelPKhPKjS2_Pmj --------------------------
	.section	.text._Z26MurmurHash3_x64_128_kernelPKhPKjS2_Pmj,"ax",@progbits
	.align	128
        .global         _Z26MurmurHash3_x64_128_kernelPKhPKjS2_Pmj
        .type           _Z26MurmurHash3_x64_128_kernelPKhPKjS2_Pmj,@function
        .size           _Z26MurmurHash3_x64_128_kernelPKhPKjS2_Pmj,(.L_x_31 - _Z26MurmurHash3_x64_128_kernelPKhPKjS2_Pmj)
        .other          _Z26MurmurHash3_x64_128_kernelPKhPKjS2_Pmj,@"STO_CUDA_ENTRY STV_DEFAULT"
_Z26MurmurHash3_x64_128_kernelPKhPKjS2_Pmj:
.text._Z26MurmurHash3_x64_128_kernelPKhPKjS2_Pmj:
[----:B------:R-:W-:Y:S01]  /*0000*/  LDC R1, c[0x0][0x37c] ;  /* 0x0000df00ff017b82 */ /* 0x000fe20000000800 */
[----:B------:R-:W0:Y:S01]  /*0010*/  S2R R0, SR_CTAID.X ;  /* 0x0000000000007919 */ /* 0x000e220000002500 */
[----:B------:R-:W0:Y:S01]  /*0020*/  LDCU UR4, c[0x0][0x360] ;  /* 0x00006c00ff0477ac */ /* 0x000e220008000800 */
[----:B------:R-:W0:Y:S01]  /*0030*/  S2R R3, SR_TID.X ;  /* 0x0000000000037919 */ /* 0x000e220000002100 */
[----:B------:R-:W1:Y:S01]  /*0040*/  LDCU UR5, c[0x0][0x3a0] ;  /* 0x00007400ff0577ac */ /* 0x000e620008000800 */
[----:B0-----:R-:W-:-:S05]  /*0050*/  IMAD R0, R0, UR4, R3 ;  /* 0x0000000400007c24 */ /* 0x001fca000f8e0203 */
[----:B-1----:R-:W-:-:S13]  /*0060*/  ISETP.GE.U32.AND P0, PT, R0, UR5, PT ;  /* 0x0000000500007c0c */ /* 0x002fda000bf06070 */
[----:B------:R-:W-:Y:S05]  /*0070*/  @P0 EXIT ;  /* 0x000000000000094d */ /* 0x000fea0003800000 */
[----:B------:R-:W0:Y:S01]  /*0080*/  LDC.64 R4, c[0x0][0x390] ;  /* 0x0000e400ff047b82 */ /* 0x000e220000000a00 */
[----:B------:R-:W1:Y:S07]  /*0090*/  LDCU.64 UR4, c[0x0][0x358] ;  /* 0x00006b00ff0477ac */ /* 0x000e6e0008000a00 */
[----:B------:R-:W2:Y:S01]  /*00a0*/  LDC.64 R2, c[0x0][0x388] ;  /* 0x0000e200ff027b82 */ /* 0x000ea20000000a00 */
[----:B0-----:R-:W-:-:S05]  /*00b0*/  IMAD.WIDE.U32 R4, R0, 0x4, R4 ;  /* 0x0000000400047825 */ /* 0x001fca00078e0004 */
[----:B-1----:R-:W3:Y:S01]  /*00c0*/  LDG.E.CONSTANT R10, desc[UR4][R4.64] ;  /* 0x00000004040a7981 */ /* 0x002ee2000c1e9900 */
[----:B--2---:R-:W-:-:S05]  /*00d0*/  IMAD.WIDE.U32 R2, R0, 0x4, R2 ;  /* 0x0000000400027825 */ /* 0x004fca00078e0002 */
[----:B------:R0:W5:Y:S01]  /*00e0*/  LDG.E.CONSTANT R15, desc[UR4][R2.64] ;  /* 0x00000004020f7981 */ /* 0x000162000c1e9900 */
[----:B------:R-:W-:Y:S01]  /*00f0*/  BSSY.RECONVERGENT B0, `(.L_x_0) ;  /* 0x000006b000007945 */ /* 0x000fe20003800200 */
[--C-:B------:R-:W-:Y:S01]  /*0100*/  IMAD.MOV.U32 R14, RZ, RZ, R0.reuse ;  /* 0x000000ffff0e7224 */ /* 0x100fe200078e0000 */
[----:B------:R-:W-:Y:S01]  /*0110*/  CS2R R12, SRZ ;  /* 0x00000000000c7805 */ /* 0x000fe2000001ff00 */
[----:B------:R-:W-:Y:S01]  /*0120*/  IMAD.MOV.U32 R11, RZ, RZ, R0 ;  /* 0x000000ffff0b7224 */ /* 0x000fe200078e0000 */
[----:B---3--:R-:W-:-:S13]  /*0130*/  ISETP.GE.U32.AND P0, PT, R10, 0x10, PT ;  /* 0x000000100a00780c */ /* 0x008fda0003f06070 */
[----:B0-----:R-:W-:Y:S05]  /*0140*/  @!P0 BRA `(.L_x_1) ;  /* 0x0000000400948947 */ /* 0x001fea0003800000 */
[----:B------:R-:W0:Y:S01]  /*0150*/  LDCU.64 UR6, c[0x0][0x380] ;  /* 0x00007000ff0677ac */ /* 0x000e220008000a00 */
[----:B------:R-:W-:Y:S01]  /*0160*/  SHF.R.U32.HI R16, RZ, 0x4, R10 ;  /* 0x00000004ff107819 */ /* 0x000fe2000001160a */
[----:B------:R-:W-:Y:S02]  /*0170*/  IMAD.MOV.U32 R11, RZ, RZ, R14 ;  /* 0x000000ffff0b7224 */ /* 0x000fe400078e000e */
[----:B------:R-:W-:Y:S02]  /*0180*/  IMAD.MOV.U32 R12, RZ, RZ, R13 ;  /* 0x000000ffff0c7224 */ /* 0x000fe400078e000d */
[----:B------:R-:W-:Y:S01]  /*0190*/  IMAD.MOV R16, RZ, RZ, -R16 ;  /* 0x000000ffff107224 */ /* 0x000fe200078e0a10 */
[----:B0----5:R-:W-:-:S04]  /*01a0*/  IADD3 R2, P0, PT, R15, UR6, RZ ;  /* 0x000000060f027c10 */ /* 0x021fc8000ff1e0ff */
[----:B------:R-:W-:-:S04]  /*01b0*/  IADD3 R2, P1, PT, R2, 0x7, RZ ;  /* 0x0000000702027810 */ /* 0x000fc80007f3e0ff */
[----:B------:R-:W-:-:S09]  /*01c0*/  IADD3.X R3, PT, PT, RZ, UR7, RZ, P1, P0 ;  /* 0x00000007ff037c10 */ /* 0x000fd20008fe04ff */
.L_x_2:
[----:B------:R-:W2:Y:S04]  /*01d0*/  LDG.E.U8.CONSTANT R6, desc[UR4][R2.64+-0x6] ;  /* 0xfffffa0402067981 */ /* 0x000ea8000c1e9100 */
[----:B------:R-:W3:Y:S04]  /*01e0*/  LDG.E.U8.CONSTANT R8, desc[UR4][R2.64+-0x5] ;  /* 0xfffffb0402087981 */ /* 0x000ee8000c1e9100 */
[----:B------:R-:W4:Y:S04]  /*01f0*/  LDG.E.U8.CONSTANT R4, desc[UR4][R2.64+-0x4] ;  /* 0xfffffc0402047981 */ /* 0x000f28000c1e9100 */
[----:B------:R-:W5:Y:S04]  /*0200*/  LDG.E.U8.CONSTANT R25, desc[UR4][R2.64+-0x7] ;  /* 0xfffff90402197981 */ /* 0x000f68000c1e9100 */
[----:B------:R-:W5:Y:S04]  /*0210*/  LDG.E.U8.CONSTANT R23, desc[UR4][R2.64+-0x2] ;  /* 0xfffffe0402177981 */ /* 0x000f68000c1e9100 */
[----:B------:R-:W5:Y:S04]  /*0220*/  LDG.E.U8.CONSTANT R24, desc[UR4][R2.64+-0x1] ;  /* 0xffffff0402187981 */ /* 0x000f68000c1e9100 */
[----:B------:R-:W5:Y:S04]  /*0230*/  LDG.E.U8.CONSTANT R22, desc[UR4][R2.64+0x6] ;  /* 0x0000060402167981 */ /* 0x000f68000c1e9100 */
[----:B------:R-:W5:Y:S04]  /*0240*/  LDG.E.U8.CONSTANT R20, desc[UR4][R2.64+0x5] ;  /* 0x0000050402147981 */ /* 0x000f68000c1e9100 */
[----:B------:R-:W5:Y:S04]  /*0250*/  LDG.E.U8.CONSTANT R17, desc[UR4][R2.64+0x7] ;  /* 0x0000070402117981 */ /* 0x000f68000c1e9100 */
[----:B------:R-:W5:Y:S04]  /*0260*/  LDG.E.U8.CONSTANT R19, desc[UR4][R2.64+0x8] ;  /* 0x0000080402137981 */ /* 0x000f68000c1e9100 */
[----:B------:R-:W5:Y:S01]  /*0270*/  LDG.E.U8.CONSTANT R21, desc[UR4][R2.64+0x1] ;  /* 0x0000010402157981 */ /* 0x000f62000c1e9100 */
[----:B--2---:R-:W-:-:S04]  /*0280*/  IMAD.WIDE.U32 R6, R6, 0x100, RZ ;  /* 0x0000010006067825 */ /* 0x004fc800078e00ff */
[----:B---3--:R-:W-:-:S04]  /*0290*/  IMAD.WIDE.U32 R8, R8, 0x10000, RZ ;  /* 0x0001000008087825 */ /* 0x008fc800078e00ff */
[----:B----4-:R-:W-:-:S05]  /*02a0*/  IMAD.WIDE.U32 R4, R4, 0x1000000, RZ ;  /* 0x0100000004047825 */ /* 0x010fca00078e00ff */
[----:B------:R-:W-:Y:S02]  /*02b0*/  LOP3.LUT R26, R5, R9, R7, 0xfe, !PT ;  /* 0x00000009051a7212 */ /* 0x000fe400078efe07 */
[----:B------:R-:W2:Y:S01]  /*02c0*/  LDG.E.U8.CONSTANT R7, desc[UR4][R2.64] ;  /* 0x0000000402077981 */ /* 0x000ea2000c1e9100 */
[----:B-----5:R-:W-:-:S03]  /*02d0*/  LOP3.LUT R25, R8, R6, R25, 0xfe, !PT ;  /* 0x0000000608197212 */ /* 0x020fc600078efe19 */
[----:B------:R-:W3:Y:S04]  /*02e0*/  LDG.E.U8.CONSTANT R9, desc[UR4][R2.64+-0x3] ;  /* 0xfffffd0402097981 */ /* 0x000ee8000c1e9100 */
[----:B------:R-:W4:Y:S04]  /*02f0*/  LDG.E.U8.CONSTANT R5, desc[UR4][R2.64+0x2] ;  /* 0x0000020402057981 */ /* 0x000f28000c1e9100 */
[----:B------:R-:W5:Y:S04]  /*0300*/  LDG.E.U8.CONSTANT R6, desc[UR4][R2.64+0x3] ;  /* 0x0000030402067981 */ /* 0x000f68000c1e9100 */
[----:B------:R0:W5:Y:S01]  /*0310*/  LDG.E.U8.CONSTANT R8, desc[UR4][R2.64+0x4] ;  /* 0x0000040402087981 */ /* 0x000162000c1e9100 */
[----:B------:R-:W-:Y:S01]  /*0320*/  LOP3.LUT R18, R4, R25, RZ, 0xfc, !PT ;  /* 0x0000001904127212 */ /* 0x000fe200078efcff */
[----:B------:R-:W-:Y:S01]  /*0330*/  IMAD.SHL.U32 R4, R23, 0x100, RZ ;  /* 0x0000010017047824 */ /* 0x000fe200078e00ff */
[----:B------:R-:W-:Y:S01]  /*0340*/  SHF.L.U32 R24, R24, 0x10, RZ ;  /* 0x0000001018187819 */ /* 0x000fe200000006ff */
[----:B------:R-:W-:-:S02]  /*0350*/  IMAD.U32 R17, R17, 0x10000, RZ ;  /* 0x0001000011117824 */ /* 0x000fc400078e00ff */
[----:B------:R-:W-:Y:S01]  /*0360*/  VIADD R16, R16, 0x1 ;  /* 0x0000000110107836 */ /* 0x000fe20000000000 */
[----:B0-----:R-:W-:-:S05]  /*0370*/  IADD3 R2, P1, PT, R2, 0x10, RZ ;  /* 0x0000001002027810 */ /* 0x001fca0007f3e0ff */
[----:B------:R-:W-:Y:S02]  /*0380*/  IMAD.X R3, RZ, RZ, R3, P1 ;  /* 0x000000ffff037224 */ /* 0x000fe400008e0603 */
[----:B--2---:R-:W-:Y:S01]  /*0390*/  IMAD.SHL.U32 R25, R7, 0x1000000, RZ ;  /* 0x0100000007197824 */ /* 0x004fe200078e00ff */
[----:B---3--:R-:W-:Y:S01]  /*03a0*/  LOP3.LUT R23, R4, R9, R26, 0xfe, !PT ;  /* 0x0000000904177212 */ /* 0x008fe200078efe1a */
[----:B----4-:R-:W-:-:S03]  /*03b0*/  IMAD.WIDE.U32 R4, R5, 0x100, RZ ;  /* 0x0000010005047825 */ /* 0x010fc600078e00ff */
[----:B------:R-:W-:Y:S01]  /*03c0*/  LOP3.LUT R23, R25, R24, R23, 0xfe, !PT ;  /* 0x0000001819177212 */ /* 0x000fe200078efe17 */
[----:B-----5:R-:W-:-:S04]  /*03d0*/  IMAD.WIDE.U32 R6, R6, 0x10000, RZ ;  /* 0x0001000006067825 */ /* 0x020fc800078e00ff */
[----:B------:R-:W-:-:S04]  /*03e0*/  IMAD.WIDE.U32 R8, R8, 0x1000000, RZ ;  /* 0x0100000008087825 */ /* 0x000fc800078e00ff */
[----:B------:R-:W-:Y:S01]  /*03f0*/  IMAD.SHL.U32 R25, R22, 0x100, RZ ;  /* 0x0000010016197824 */ /* 0x000fe200078e00ff */
[----:B------:R-:W-:-:S04]  /*0400*/  LOP3.LUT R5, R9, R7, R5, 0xfe, !PT ;  /* 0x0000000709057212 */ /* 0x000fc800078efe05 */
[----:B------:R-:W-:Y:S01]  /*0410*/  LOP3.LUT R25, R25, R20, R5, 0xfe, !PT ;  /* 0x0000001419197212 */ /* 0x000fe200078efe05 */
[----:B------:R-:W-:Y:S01]  /*0420*/  IMAD.SHL.U32 R20, R19, 0x1000000, RZ ;  /* 0x0100000013147824 */ /* 0x000fe200078e00ff */
[----:B------:R-:W-:Y:S01]  /*0430*/  LOP3.LUT R21, R6, R4, R21, 0xfe, !PT ;  /* 0x0000000406157212 */ /* 0x000fe200078efe15 */
[----:B------:R-:W-:-:S03]  /*0440*/  IMAD R7, R23, 0x114253d5, RZ ;  /* 0x114253d517077824 */ /* 0x000fc600078e02ff */
[----:B------:R-:W-:Y:S01]  /*0450*/  LOP3.LUT R17, R20, R17, R25, 0xfe, !PT ;  /* 0x0000001114117212 */ /* 0x000fe200078efe19 */
[----:B------:R-:W-:Y:S01]  /*0460*/  IMAD.WIDE.U32 R4, R18, 0x114253d5, RZ ;  /* 0x114253d512047825 */ /* 0x000fe200078e00ff */
[----:B------:R-:W-:-:S03]  /*0470*/  LOP3.LUT R20, R8, R21, RZ, 0xfc, !PT ;  /* 0x0000001508147212 */ /* 0x000fc600078efcff */
[C---:B------:R-:W-:Y:S02]  /*0480*/  IMAD R7, R18.reuse, -0x783c846f, R7 ;  /* 0x87c37b9112077824 */ /* 0x040fe400078e0207 */
[----:B------:R-:W-:Y:S02]  /*0490*/  IMAD.U32 R23, R23, -0x80000000, RZ ;  /* 0x8000000017177824 */ /* 0x000fe400078e00ff */
[----:B------:R-:W-:Y:S01]  /*04a0*/  IMAD R17, R17, 0x2745937f, RZ ;  /* 0x2745937f11117824 */ /* 0x000fe200078e02ff */
[----:B------:R-:W-:Y:S01]  /*04b0*/  IADD3 R7, PT, PT, R5, R7, RZ ;  /* 0x0000000705077210 */ /* 0x000fe20007ffe0ff */
[C---:B------:R-:W-:Y:S02]  /*04c0*/  IMAD R23, R18.reuse, -0x775ed616, R23 ;  /* 0x88a129ea12177824 */ /* 0x040fe400078e0217 */
[----:B------:R-:W-:Y:S01]  /*04d0*/  IMAD.WIDE.U32 R18, R18, -0x80000000, RZ ;  /* 0x8000000012127825 */ /* 0x000fe200078e00ff */
[----:B------:R-:W-:-:S03]  /*04e0*/  SHF.R.U32.HI R7, RZ, 0x1, R7 ;  /* 0x00000001ff077819 */ /* 0x000fc60000011607 */
[----:B------:R-:W-:-:S04]  /*04f0*/  IMAD.WIDE.U32 R4, R20, 0x2745937f, RZ ;  /* 0x2745937f14047825 */ /* 0x000fc800078e00ff */
[C---:B------:R-:W-:Y:S02]  /*0500*/  IMAD R9, R20.reuse, 0x4cf5ad43, R17 ;  /* 0x4cf5ad4314097824 */ /* 0x040fe400078e0211 */
[----:B------:R-:W-:Y:S02]  /*0510*/  IMAD.IADD R8, R19, 0x1, R23 ;  /* 0x0000000113087824 */ /* 0x000fe400078e0217 */
[----:B------:R-:W-:Y:S01]  /*0520*/  IMAD.IADD R9, R5, 0x1, R9 ;  /* 0x0000000105097824 */ /* 0x000fe200078e0209 */
[----:B------:R-:W-:Y:S01]  /*0530*/  LOP3.LUT R6, R7, R18, RZ, 0xfc, !PT ;  /* 0x0000001207067212 */ /* 0x000fe200078efcff */
[----:B------:R-:W-:Y:S02]  /*0540*/  IMAD R20, R20, 0x4e8b26fe, RZ ;  /* 0x4e8b26fe14147824 */ /* 0x000fe400078e02ff */
[----:B------:R-:W-:Y:S01]  /*0550*/  IMAD R7, R8, 0x2745937f, RZ ;  /* 0x2745937f08077824 */ /* 0x000fe200078e02ff */
[----:B------:R-:W-:-:S03]  /*0560*/  SHF.R.U32.HI R5, RZ, 0x1f, R9 ;  /* 0x0000001fff057819 */ /* 0x000fc60000011609 */
[C---:B------:R-:W-:Y:S01]  /*0570*/  IMAD R17, R6.reuse, 0x4cf5ad43, R7 ;  /* 0x4cf5ad4306117824 */ /* 0x040fe200078e0207 */
[----:B------:R-:W-:Y:S01]  /*0580*/  LOP3.LUT R5, R5, R20, RZ, 0xfc, !PT ;  /* 0x0000001405057212 */ /* 0x000fe200078efcff */
[----:B------:R-:W-:Y:S01]  /*0590*/  IMAD.WIDE.U32 R6, R6, 0x2745937f, RZ ;  /* 0x2745937f06067825 */ /* 0x000fe200078e00ff */
[----:B------:R-:W-:-:S03]  /*05a0*/  SHF.R.U64 R4, R4, 0x1f, R9 ;  /* 0x0000001f04047819 */ /* 0x000fc60000001209 */
[----:B------:R-:W-:Y:S02]  /*05b0*/  IMAD.IADD R8, R7, 0x1, R17 ;  /* 0x0000000107087824 */ /* 0x000fe400078e0211 */
[----:B------:R-:W-:Y:S01]  /*05c0*/  IMAD R5, R5, 0x114253d5, RZ ;  /* 0x114253d505057824 */ /* 0x000fe200078e02ff */
[----:B------:R-:W-:Y:S02]  /*05d0*/  LOP3.LUT R7, R6, R14, RZ, 0x3c, !PT ;  /* 0x0000000e06077212 */ /* 0x000fe400078e3cff */
[----:B------:R-:W-:Y:S01]  /*05e0*/  LOP3.LUT R8, R8, R13, RZ, 0x3c, !PT ;  /* 0x0000000d08087212 */ /* 0x000fe200078e3cff */
[C---:B------:R-:W-:Y:S02]  /*05f0*/  IMAD R9, R4.reuse, -0x783c846f, R5 ;  /* 0x87c37b9104097824 */ /* 0x040fe400078e0205 */
[----:B------:R-:W-:Y:S01]  /*0600*/  IMAD.WIDE.U32 R4, R4, 0x114253d5, RZ ;  /* 0x114253d504047825 */ /* 0x000fe200078e00ff */
[----:B------:R-:W-:-:S03]  /*0610*/  SHF.L.W.U32.HI R6, R8, 0x1b, R7 ;  /* 0x0000001b08067819 */ /* 0x000fc60000010e07 */
[----:B------:R-:W-:Y:S02]  /*0620*/  IMAD.IADD R9, R5, 0x1, R9 ;  /* 0x0000000105097824 */ /* 0x000fe400078e0209 */
[----:B------:R-:W-:Y:S01]  /*0630*/  HFMA2 R5, -RZ, RZ, 0, 0 ;  /* 0x00000000ff057431 */ /* 0x000fe200000001ff */
[----:B------:R-:W-:Y:S02]  /*0640*/  SHF.L.W.U32.HI R7, R7, 0x1b, R8 ;  /* 0x0000001b07077819 */ /* 0x000fe40000010e08 */
[-C--:B------:R-:W-:Y:S02]  /*0650*/  IADD3 R13, P0, PT, R6, R11.reuse, RZ ;  /* 0x0000000b060d7210 */ /* 0x080fe40007f1e0ff */
[----:B------:R-:W-:Y:S01]  /*0660*/  LOP3.LUT R8, R4, R11, RZ, 0x3c, !PT ;  /* 0x0000000b04087212 */ /* 0x000fe200078e3cff */
[----:B------:R-:W-:Y:S01]  /*0670*/  IMAD.MOV.U32 R4, RZ, RZ, 0x52dce729 ;  /* 0x52dce729ff047424 */ /* 0x000fe200078e00ff */
[----:B------:R-:W-:Y:S01]  /*0680*/  LOP3.LUT R9, R9, R12, RZ, 0x3c, !PT ;  /* 0x0000000c09097212 */ /* 0x000fe200078e3cff */
[----:B------:R-:W-:-:S02]  /*0690*/  IMAD.X R12, R7, 0x1, R12, P0 ;  /* 0x00000001070c7824 */ /* 0x000fc400000e060c */
[----:B------:R-:W-:Y:S01]  /*06a0*/  IMAD.WIDE.U32 R4, R13, 0x5, R4 ;  /* 0x000000050d047825 */ /* 0x000fe200078e0004 */
[----:B------:R-:W-:-:S03]  /*06b0*/  SHF.L.W.U32.HI R7, R9, 0x1f, R8 ;  /* 0x0000001f09077819 */ /* 0x000fc60000010e08 */
[----:B------:R-:W-:Y:S01]  /*06c0*/  IMAD R13, R12, 0x5, RZ ;  /* 0x000000050c0d7824 */ /* 0x000fe200078e02ff */
[----:B------:R-:W-:Y:S02]  /*06d0*/  SHF.L.W.U32.HI R8, R8, 0x1f, R9 ;  /* 0x0000001f08087819 */ /* 0x000fe40000010e09 */
[----:B------:R-:W-:Y:S01]  /*06e0*/  IADD3 R9, P0, PT, R7, R4, RZ ;  /* 0x0000000407097210 */ /* 0x000fe20007f1e0ff */
[----:B------:R-:W-:-:S05]  /*06f0*/  IMAD.IADD R13, R5, 0x1, R13 ;  /* 0x00000001050d7824 */ /* 0x000fca00078e020d */
[----:B------:R-:W-:Y:S02]  /*0700*/  IADD3.X R8, PT, PT, R8, R13, RZ, P0, !PT ;  /* 0x0000000d08087210 */ /* 0x000fe400007fe4ff */
[----:B------:R-:W-:Y:S01]  /*0710*/  ISETP.NE.AND P0, PT, R16, RZ, PT ;  /* 0x000000ff1000720c */ /* 0x000fe20003f05270 */
[----:B------:R-:W-:Y:S02]  /*0720*/  IMAD.MOV.U32 R6, RZ, RZ, 0x38495ab5 ;  /* 0x38495ab5ff067424 */ /* 0x000fe400078e00ff */
[----:B------:R-:W-:Y:S02]  /*0730*/  IMAD.MOV.U32 R7, RZ, RZ, 0x0 ;  /* 0x00000000ff077424 */ /* 0x000fe400078e00ff */
[----:B------:R-:W-:Y:S02]  /*0740*/  IMAD R5, R8, 0x5, RZ ;  /* 0x0000000508057824 */ /* 0x000fe400078e02ff */
[----:B------:R-:W-:-:S04]  /*0750*/  IMAD.WIDE.U32 R6, R9, 0x5, R6 ;  /* 0x0000000509067825 */ /* 0x000fc800078e0006 */
[----:B------:R-:W-:Y:S02]  /*0760*/  IMAD.MOV.U32 R14, RZ, RZ, R4 ;  /* 0x000000ffff0e7224 */ /* 0x000fe400078e0004 */
[----:B------:R-:W-:Y:S02]  /*0770*/  IMAD.MOV.U32 R11, RZ, RZ, R6 ;  /* 0x000000ffff0b7224 */ /* 0x000fe400078e0006 */
[----:B------:R-:W-:Y:S01]  /*0780*/  IMAD.IADD R12, R7, 0x1, R5 ;  /* 0x00000001070c7824 */ /* 0x000fe200078e0205 */
[----:B------:R-:W-:Y:S06]  /*0790*/  @P0 BRA `(.L_x_2) ;  /* 0xfffffff8008c0947 */ /* 0x000fec000383ffff */
.L_x_1:
[----:B------:R-:W-:Y:S05]  /*07a0*/  BSYNC.RECONVERGENT B0 ;  /* 0x0000000000007941 */ /* 0x000fea0003800200 */
.L_x_0:
[----:B------:R-:W0:Y:S01]  /*07b0*/  LDCU.64 UR6, c[0x0][0x380] ;  /* 0x00007000ff0677ac */ /* 0x000e220008000a00 */
[C---:B------:R-:W-:Y:S01]  /*07c0*/  LOP3.LUT R6, R10.reuse, 0xf, RZ, 0xc0, !PT ;  /* 0x0000000f0a067812 */ /* 0x040fe200078ec0ff */
[----:B------:R-:W-:Y:S01]  /*07d0*/  BSSY.RECONVERGENT B0, `(.L_x_3) ;  /* 0x0000083000007945 */ /* 0x000fe20003800200 */
[----:B------:R-:W-:-:S03]  /*07e0*/  LOP3.LUT R2, R10, 0xfffffff0, RZ, 0xc0, !PT ;  /* 0xfffffff00a027812 */ /* 0x000fc600078ec0ff */
[----:B------:R-:W-:Y:S01]  /*07f0*/  BSSY.RELIABLE B1, `(.L_x_4) ;  /* 0x000006e000017945 */ /* 0x000fe20003800100 */
[----:B------:R-:W-:Y:S02]  /*0800*/  ISETP.GT.AND P0, PT, R6, 0x7, PT ;  /* 0x000000070600780c */ /* 0x000fe40003f04270 */
[----:B------:R-:W-:Y:S02]  /*0810*/  CS2R R4, SRZ ;  /* 0x0000000000047805 */ /* 0x000fe4000001ff00 */
[----:B0----5:R-:W-:-:S04]  /*0820*/  IADD3 R2, P1, P2, R2, UR6, R15 ;  /* 0x0000000602027c10 */ /* 0x021fc8000fa3e00f */
[----:B------:R-:W-:-:S05]  /*0830*/  IADD3.X R3, PT, PT, RZ, UR7, RZ, P1, P2 ;  /* 0x00000007ff037c10 */ /* 0x000fca0008fe44ff */
[----:B------:R-:W-:Y:S05]  /*0840*/  @P0 BRA `(.L_x_5) ;  /* 0x00000000004c0947 */ /* 0x000fea0003800000 */
[----:B------:R-:W-:-:S13]  /*0850*/  ISETP.GT.AND P0, PT, R6, 0x3, PT ;  /* 0x000000030600780c */ /* 0x000fda0003f04270 */
[----:B------:R-:W-:Y:S05]  /*0860*/  @P0 BRA `(.L_x_6) ;  /* 0x0000000000240947 */ /* 0x000fea0003800000 */
[----:B------:R-:W-:-:S13]  /*0870*/  ISETP.GT.AND P0, PT, R6, 0x1, PT ;  /* 0x000000010600780c */ /* 0x000fda0003f04270 */
[----:B------:R-:W-:Y:S05]  /*0880*/  @P0 BRA `(.L_x_7) ;  /* 0x0000000000100947 */ /* 0x000fea0003800000 */
[----:B------:R-:W-:-:S13]  /*0890*/  ISETP.NE.AND P0, PT, R6, RZ, PT ;  /* 0x000000ff0600720c */ /* 0x000fda0003f05270 */
[----:B------:R-:W-:Y:S05]  /*08a0*/  @!P0 BREAK.RELIABLE B1 ;  /* 0x0000000000018942 */ /* 0x000fea0003800100 */
[----:B------:R-:W-:Y:S05]  /*08b0*/  @!P0 BRA `(.L_x_8) ;  /* 0x0000000400d08947 */ /* 0x000fea0003800000 */
[----:B------:R-:W-:Y:S05]  /*08c0*/  BRA `(.L_x_9) ;  /* 0x0000000400807947 */ /* 0x000fea0003800000 */
.L_x_7:
[----:B------:R-:W-:-:S13]  /*08d0*/  ISETP.NE.AND P0, PT, R6, 0x2, PT ;  /* 0x000000020600780c */ /* 0x000fda0003f05270 */
[----:B------:R-:W-:Y:S05]  /*08e0*/  @!P0 BRA `(.L_x_10) ;  /* 0x0000000400688947 */ /* 0x000fea0003800000 */
[----:B------:R-:W-:Y:S05]  /*08f0*/  BRA `(.L_x_11) ;  /* 0x0000000400547947 */ /* 0x000fea0003800000 */
.L_x_6:
[----:B------:R-:W-:-:S13]  /*0900*/  ISETP.GT.AND P0, PT, R6, 0x5, PT ;  /* 0x000000050600780c */ /* 0x000fda0003f04270 */
[----:B------:R-:W-:Y:S05]  /*0910*/  @P0 BRA `(.L_x_12) ;  /* 0x00000000000c0947 */ /* 0x000fea0003800000 */
[----:B------:R-:W-:-:S13]  /*0920*/  ISETP.NE.AND P0, PT, R6, 0x4, PT ;  /* 0x000000040600780c */ /* 0x000fda0003f05270 */
[----:B------:R-:W-:Y:S05]  /*0930*/  @!P0 BRA `(.L_x_13) ;  /* 0x0000000400348947 */ /* 0x000fea0003800000 */
[----:B------:R-:W-:Y:S05]  /*0940*/  BRA `(.L_x_14) ;  /* 0x0000000400287947 */ /* 0x000fea0003800000 */
.L_x_12:
[----:B------:R-:W-:-:S13]  /*0950*/  ISETP.NE.AND P0, PT, R6, 0x6, PT ;  /* 0x000000060600780c */ /* 0x000fda0003f05270 */
[----:B------:R-:W-:Y:S05]  /*0960*/  @!P0 BRA `(.L_x_15) ;  /* 0x0000000400148947 */ /* 0x000fea0003800000 */
[----:B------:R-:W-:Y:S05]  /*0970*/  BRA `(.L_x_16) ;  /* 0x0000000400047947 */ /* 0x000fea0003800000 */
.L_x_5:
[----:B------:R-:W-:Y:S01]  /*0980*/  ISETP.GT.AND P0, PT, R6, 0xb, PT ;  /* 0x0000000b0600780c */ /* 0x000fe20003f04270 */
[----:B------:R-:W-:Y:S04]  /*0990*/  BSSY.RECONVERGENT B2, `(.L_x_17) ;  /* 0x000003c000027945 */ /* 0x000fe80003800200 */
[----:B------:R-:W-:Y:S08]  /*09a0*/  BSSY.RELIABLE B3, `(.L_x_18) ;  /* 0x000002a000037945 */ /* 0x000ff00003800100 */
[----:B------:R-:W-:Y:S05]  /*09b0*/  @P0 BRA `(.L_x_19) ;  /* 0x0000000000240947 */ /* 0x000fea0003800000 */
[----:B------:R-:W-:-:S13]  /*09c0*/  ISETP.GT.AND P0, PT, R6, 0x9, PT ;  /* 0x000000090600780c */ /* 0x000fda0003f04270 */
[----:B------:R-:W-:Y:S05]  /*09d0*/  @P0 BRA `(.L_x_20) ;  /* 0x0000000000100947 */ /* 0x000fea0003800000 */
[----:B------:R-:W-:-:S13]  /*09e0*/  ISETP.NE.AND P0, PT, R6, 0x8, PT ;  /* 0x000000080600780c */ /* 0x000fda0003f05270 */
[----:B------:R-:W-:Y:S05]  /*09f0*/  @!P0 BREAK.RELIABLE B3 ;  /* 0x0000000000038942 */ /* 0x000fea0003800100 */
[----:B------:R-:W-:Y:S05]  /*0a00*/  @!P0 BRA `(.L_x_21) ;  /* 0x0000000000d08947 */ /* 0x000fea0003800000 */
[----:B------:R-:W-:Y:S05]  /*0a10*/  BRA `(.L_x_22) ;  /* 0x0000000000887947 */ /* 0x000fea0003800000 */
.L_x_20:
[----:B------:R-:W-:-:S13]  /*0a20*/  ISETP.NE.AND P0, PT, R6, 0xa, PT ;  /* 0x0000000a0600780c */ /* 0x000fda0003f05270 */
[----:B------:R-:W-:Y:S05]  /*0a30*/  @!P0 BRA `(.L_x_23) ;  /* 0x0000000000708947 */ /* 0x000fea0003800000 */
[----:B------:R-:W-:Y:S05]  /*0a40*/  BRA `(.L_x_24) ;  /* 0x00000000005c7947 */ /* 0x000fea0003800000 */
.L_x_19:
[----:B------:R-:W-:Y:S01]  /*0a50*/  ISETP.GT.AND P0, PT, R6, 0xd, PT ;  /* 0x0000000d0600780c */ /* 0x000fe20003f04270 */
[----:B------:R-:W-:Y:S04]  /*0a60*/  BSSY.RECONVERGENT B4, `(.L_x_25) ;  /* 0x0000011000047945 */ /* 0x000fe80003800200 */
[----:B------:R-:W-:Y:S08]  /*0a70*/  BSSY.RELIABLE B5, `(.L_x_26) ;  /* 0x000000d000057945 */ /* 0x000ff00003800100 */
[----:B------:R-:W-:Y:S05]  /*0a80*/  @P0 BRA `(.L_x_27) ;  /* 0x0000000000100947 */ /* 0x000fea0003800000 */
[----:B------:R-:W-:-:S13]  /*0a90*/  ISETP.NE.AND P0, PT, R6, 0xc, PT ;  /* 0x0000000c0600780c */ /* 0x000fda0003f05270 */
[----:B------:R-:W-:Y:S05]  /*0aa0*/  @!P0 BREAK.RELIABLE B5 ;  /* 0x0000000000058942 */ /* 0x000fea0003800100 */
[----:B------:R-:W-:Y:S05]  /*0ab0*/  @!P0 BRA `(.L_x_28) ;  /* 0x00000000002c8947 */ /* 0x000fea0003800000 */
[----:B------:R-:W-:Y:S05]  /*0ac0*/  BRA `(.L_x_29) ;  /* 0x00000000001c7947 */ /* 0x000fea0003800000 */
.L_x_27:
[----:B------:R-:W-:Y:S01]  /*0ad0*/  ISETP.NE.AND P0, PT, R6, 0xe, PT ;  /* 0x0000000e0600780c */ /* 0x000fe20003f05270 */
[----:B------:R-:W2:-:S12]  /*0ae0*/  LDG.E.U8.CONSTANT R7, desc[UR4][R2.64+0xd] ;  /* 0x00000d0402077981 */ /* 0x000e98000c1e9100 */
[----:B------:R-:W3:Y:S01]  /*0af0*/  @P0 LDG.E.U8.CONSTANT R6, desc[UR4][R2.64+0xe] ;  /* 0x00000e0402060981 */ /* 0x000ee2000c1e9100 */
[----:B------:R-:W-:Y:S02]  /*0b00*/  @P0 IMAD.MOV.U32 R4, RZ, RZ, RZ ;  /* 0x000000ffff040224 */ /* 0x000fe400078e00ff */
[----:B--2---:R-:W-:Y:S01]  /*0b10*/  IMAD.SHL.U32 R8, R7, 0x100, RZ ;  /* 0x0000010007087824 */ /* 0x004fe200078e00ff */
[----:B---3--:R-:W-:-:S04]  /*0b20*/  @P0 SHF.L.U32 R5, R6, 0x10, RZ ;  /* 0x0000001006050819 */ /* 0x008fc800000006ff */
[----:B------:R-:W-:-:S07]  /*0b30*/  LOP3.LUT R5, R8, R5, RZ, 0x3c, !PT ;  /* 0x0000000508057212 */ /* 0x000fce00078e3cff */
.L_x_29:
[----:B------:R-:W-:Y:S05]  /*0b40*/  BSYNC.RELIABLE B5 ;  /* 0x0000000000057941 */ /* 0x000fea0003800100 */
.L_x_26:
[----:B------:R-:W2:Y:S02]  /*0b50*/  LDG.E.U8.CONSTANT R6, desc[UR4][R2.64+0xc] ;  /* 0x00000c0402067981 */ /* 0x000ea4000c1e9100 */
[----:B--2---:R-:W-:-:S07]  /*0b60*/  LOP3.LUT R5, R6, R5, RZ, 0x3c, !PT ;  /* 0x0000000506057212 */ /* 0x004fce00078e3cff */
.L_x_28:
[----:B------:R-:W-:Y:S05]  /*0b70*/  BSYNC.RECONVERGENT B4 ;  /* 0x0000000000047941 */ /* 0x000fea0003800200 */
.L_x_25:
[----:B------:R-:W2:Y:S02]  /*0b80*/  LDG.E.U8.CONSTANT R6, desc[UR4][R2.64+0xb] ;  /* 0x00000b0402067981 */ /* 0x000ea4000c1e9100 */
[----:B--2---:R-:W-:-:S03]  /*0b90*/  IMAD.WIDE.U32 R6, R6, 0x1000000, RZ ;  /* 0x0100000006067825 */ /* 0x004fc600078e00ff */
[----:B------:R-:W-:Y:S02]  /*0ba0*/  LOP3.LUT R4, R6, R4, RZ, 0x3c, !PT ;  /* 0x0000000406047212 */ /* 0x000fe400078e3cff */
[----:B------:R-:W-:-:S07]  /*0bb0*/  LOP3.LUT R5, R7, R5, RZ, 0x3c, !PT ;  /* 0x0000000507057212 */ /* 0x000fce00078e3cff */
.L_x_24:
[----:B------:R-:W2:Y:S02]  /*0bc0*/  LDG.E.U8.CONSTANT R6, desc[UR4][R2.64+0xa] ;  /* 0x00000a0402067981 */ /* 0x000ea4000c1e9100 */
[----:B--2---:R-:W-:-:S03]  /*0bd0*/  IMAD.WIDE.U32 R6, R6, 0x10000, RZ ;  /* 0x0001000006067825 */ /* 0x004fc600078e00ff */
[----:B------:R-:W-:Y:S02]  /*0be0*/  LOP3.LUT R4, R6, R4, RZ, 0x3c, !PT ;  /* 0x0000000406047212 */ /* 0x000fe400078e3cff */
[----:B------:R-:W-:-:S07]  /*0bf0*/  LOP3.LUT R5, R7, R5, RZ, 0x3c, !PT ;  /* 0x0000000507057212 */ /* 0x000fce00078e3cff */
.L_x_23:
[----:B------:R-:W2:Y:S02]  /*0c00*/  LDG.E.U8.CONSTANT R6, desc[UR4][R2.64+0x9] ;  /* 0x0000090402067981 */ /* 0x000ea4000c1e9100 */
[----:B--2---:R-:W-:-:S03]  /*0c10*/  IMAD.WIDE.U32 R6, R6, 0x100, RZ ;  /* 0x0000010006067825 */ /* 0x004fc600078e00ff */
[----:B------:R-:W-:Y:S02]  /*0c20*/  LOP3.LUT R4, R6, R4, RZ, 0x3c, !PT ;  /* 0x0000000406047212 */ /* 0x000fe400078e3cff */
[----:B------:R-:W-:-:S07]  /*0c30*/  LOP3.LUT R5, R7, R5, RZ, 0x3c, !PT ;  /* 0x0000000507057212 */ /* 0x000fce00078e3cff */
.L_x_22:
[----:B------:R-:W-:Y:S05]  /*0c40*/  BSYNC.RELIABLE B3 ;  /* 0x0000000000037941 */ /* 0x000fea0003800100 */
.L_x_18:
[----:B------:R-:W2:Y:S01]  /*0c50*/  LDG.E.U8.CONSTANT R7, desc[UR4][R2.64+0x8] ;  /* 0x0000080402077981 */ /* 0x000ea2000c1e9100 */
[----:B------:R-:W-:Y:S01]  /*0c60*/  IMAD R5, R5, 0x2745937f, RZ ;  /* 0x2745937f05057824 */ /* 0x000fe200078e02ff */
[----:B--2---:R-:W-:-:S05]  /*0c70*/  LOP3.LUT R6, R4, R7, RZ, 0x3c, !PT ;  /* 0x0000000704067212 */ /* 0x004fca00078e3cff */
[C---:B------:R-:W-:Y:S02]  /*0c80*/  IMAD R7, R6.reuse, 0x4cf5ad43, R5 ;  /* 0x4cf5ad4306077824 */ /* 0x040fe400078e0205 */
[----:B------:R-:W-:-:S04]  /*0c90*/  IMAD.WIDE.U32 R4, R6, 0x2745937f, RZ ;  /* 0x2745937f06047825 */ /* 0x000fc800078e00ff */
[----:B------:R-:W-:Y:S02]  /*0ca0*/  IMAD.IADD R7, R5, 0x1, R7 ;  /* 0x0000000105077824 */ /* 0x000fe400078e0207 */
[----:B------:R-:W-:-:S03]  /*0cb0*/  IMAD R6, R6, 0x4e8b26fe, RZ ;  /* 0x4e8b26fe06067824 */ /* 0x000fc600078e02ff */
[----:B------:R-:W-:-:S04]  /*0cc0*/  SHF.R.U32.HI R5, RZ, 0x1f, R7 ;  /* 0x0000001fff057819 */ /* 0x000fc80000011607 */
[----:B------:R-:W-:Y:S02]  /*0cd0*/  LOP3.LUT R5, R5, R6, RZ, 0xfc, !PT ;  /* 0x0000000605057212 */ /* 0x000fe400078efcff */
[----:B------:R-:W-:-:S03]  /*0ce0*/  SHF.R.U64 R6, R4, 0x1f, R7 ;  /* 0x0000001f04067819 */ /* 0x000fc60000001207 */
[----:B------:R-:W-:Y:S02]  /*0cf0*/  IMAD R7, R5, 0x114253d5, RZ ;  /* 0x114253d505077824 */ /* 0x000fe400078e02ff */
[----:B------:R-:W-:-:S04]  /*0d00*/  IMAD.WIDE.U32 R4, R6, 0x114253d5, RZ ;  /* 0x114253d506047825 */ /* 0x000fc800078e00ff */
[----:B------:R-:W-:Y:S01]  /*0d10*/  IMAD R7, R6, -0x783c846f, R7 ;  /* 0x87c37b9106077824 */ /* 0x000fe200078e0207 */
[----:B------:R-:W-:-:S03]  /*0d20*/  LOP3.LUT R11, R4, R11, RZ, 0x3c, !PT ;  /* 0x0000000b040b7212 */ /* 0x000fc600078e3cff */
[----:B------:R-:W-:-:S05]  /*0d30*/  IMAD.IADD R5, R5, 0x1, R7 ;  /* 0x0000000105057824 */ /* 0x000fca00078e0207 */
[----:B------:R-:W-:-:S07]  /*0d40*/  LOP3.LUT R12, R5, R12, RZ, 0x3c, !PT ;  /* 0x0000000c050c7212 */ /* 0x000fce00078e3cff */
.L_x_21:
[----:B------:R-:W-:Y:S05]  /*0d50*/  BSYNC.RECONVERGENT B2 ;  /* 0x0000000000027941 */ /* 0x000fea0003800200 */
.L_x_17:
[----:B------:R-:W2:Y:S01]  /*0d60*/  LDG.E.U8.CONSTANT R5, desc[UR4][R2.64+0x7] ;  /* 0x0000070402057981 */ /* 0x000ea2000c1e9100 */
[----:B------:R-:W-:Y:S02]  /*0d70*/  IMAD.MOV.U32 R4, RZ, RZ, RZ ;  /* 0x000000ffff047224 */ /* 0x000fe400078e00ff */
[----:B--2---:R-:W-:-:S07]  /*0d80*/  IMAD.SHL.U32 R5, R5, 0x1000000, RZ ;  /* 0x0100000005057824 */ /* 0x004fce00078e00ff */
.L_x_16:
[----:B------:R-:W2:Y:S02]  /*0d90*/  LDG.E.U8.CONSTANT R6, desc[UR4][R2.64+0x6] ;  /* 0x0000060402067981 */ /* 0x000ea4000c1e9100 */
[----:B--2---:R-:W-:-:S04]  /*0da0*/  SHF.L.U32 R6, R6, 0x10, RZ ;  /* 0x0000001006067819 */ /* 0x004fc800000006ff */
[----:B------:R-:W-:-:S07]  /*0db0*/  LOP3.LUT R5, R6, R5, RZ, 0x3c, !PT ;  /* 0x0000000506057212 */ /* 0x000fce00078e3cff */
.L_x_15:
[----:B------:R-:W2:Y:S02]  /*0dc0*/  LDG.E.U8.CONSTANT R6, desc[UR4][R2.64+0x5] ;  /* 0x0000050402067981 */ /* 0x000ea4000c1e9100 */
[----:B--2---:R-:W-:-:S05]  /*0dd0*/  IMAD.SHL.U32 R6, R6, 0x100, RZ ;  /* 0x0000010006067824 */ /* 0x004fca00078e00ff */
[----:B------:R-:W-:-:S07]  /*0de0*/  LOP3.LUT R5, R6, R5, RZ, 0x3c, !PT ;  /* 0x0000000506057212 */ /* 0x000fce00078e3cff */
.L_x_14:
[----:B------:R-:W2:Y:S02]  /*0df0*/  LDG.E.U8.CONSTANT R6, desc[UR4][R2.64+0x4] ;  /* 0x0000040402067981 */ /* 0x000ea4000c1e9100 */
[----:B--2---:R-:W-:-:S07]  /*0e00*/  LOP3.LUT R5, R6, R5, RZ, 0x3c, !PT ;  /* 0x0000000506057212 */ /* 0x004fce00078e3cff */
.L_x_13:
[----:B------:R-:W2:Y:S02]  /*0e10*/  LDG.E.U8.CONSTANT R6, desc[UR4][R2.64+0x3] ;  /* 0x0000030402067981 */ /* 0x000ea4000c1e9100 */
[----:B--2---:R-:W-:-:S03]  /*0e20*/  IMAD.WIDE.U32 R6, R6, 0x1000000, RZ ;  /* 0x0100000006067825 */ /* 0x004fc600078e00ff */
[----:B------:R-:W-:Y:S02]  /*0e30*/  LOP3.LUT R4, R6, R4, RZ, 0x3c, !PT ;  /* 0x0000000406047212 */ /* 0x000fe400078e3cff */
[----:B------:R-:W-:-:S07]  /*0e40*/  LOP3.LUT R5, R7, R5, RZ, 0x3c, !PT ;  /* 0x0000000507057212 */ /* 0x000fce00078e3cff */
.L_x_11:
[----:B------:R-:W2:Y:S02]  /*0e50*/  LDG.E.U8.CONSTANT R6, desc[UR4][R2.64+0x2] ;  /* 0x0000020402067981 */ /* 0x000ea4000c1e9100 */
[----:B--2---:R-:W-:-:S03]  /*0e60*/  IMAD.WIDE.U32 R6, R6, 0x10000, RZ ;  /* 0x0001000006067825 */ /* 0x004fc600078e00ff */
[----:B------:R-:W-:Y:S02]  /*0e70*/  LOP3.LUT R4, R6, R4, RZ, 0x3c, !PT ;  /* 0x0000000406047212 */ /* 0x000fe400078e3cff */
[----:B------:R-:W-:-:S07]  /*0e80*/  LOP3.LUT R5, R7, R5, RZ, 0x3c, !PT ;  /* 0x0000000507057212 */ /* 0x000fce00078e3cff */
.L_x_10:
[----:B------:R-:W2:Y:S02]  /*0e90*/  LDG.E.U8.CONSTANT R6, desc[UR4][R2.64+0x1] ;  /* 0x0000010402067981 */ /* 0x000ea4000c1e9100 */
[----:B--2---:R-:W-:-:S03]  /*0ea0*/  IMAD.WIDE.U32 R6, R6, 0x100, RZ ;  /* 0x0000010006067825 */ /* 0x004fc600078e00ff */
[----:B------:R-:W-:Y:S02]  /*0eb0*/  LOP3.LUT R4, R6, R4, RZ, 0x3c, !PT ;  /* 0x0000000406047212 */ /* 0x000fe400078e3cff */
[----:B------:R-:W-:-:S07]  /*0ec0*/  LOP3.LUT R5, R7, R5, RZ, 0x3c, !PT ;  /* 0x0000000507057212 */ /* 0x000fce00078e3cff */
.L_x_9:
[----:B------:R-:W-:Y:S05]  /*0ed0*/  BSYNC.RELIABLE B1 ;  /* 0x0000000000017941 */ /* 0x000fea0003800100 */
.L_x_4:
[----:B------:R-:W2:Y:S01]  /*0ee0*/  LDG.E.U8.CONSTANT R3, desc[UR4][R2.64] ;  /* 0x0000000402037981 */ /* 0x000ea2000c1e9100 */
[C---:B------:R-:W-:Y:S02]  /*0ef0*/  IMAD R7, R5.reuse, 0x114253d5, RZ ;  /* 0x114253d505077824 */ /* 0x040fe400078e02ff */
[----:B------:R-:W-:Y:S01]  /*0f00*/  IMAD.U32 R15, R5, -0x80000000, RZ ;  /* 0x80000000050f7824 */ /* 0x000fe200078e00ff */
[----:B--2---:R-:W-:-:S05]  /*0f10*/  LOP3.LUT R6, R4, R3, RZ, 0x3c, !PT ;  /* 0x0000000304067212 */ /* 0x004fca00078e3cff */
[C---:B------:R-:W-:Y:S02]  /*0f20*/  IMAD R9, R6.reuse, -0x783c846f, R7 ;  /* 0x87c37b9106097824 */ /* 0x040fe400078e0207 */
[----:B------:R-:W-:-:S04]  /*0f30*/  IMAD.WIDE.U32 R4, R6, 0x114253d5, RZ ;  /* 0x114253d506047825 */ /* 0x000fc800078e00ff */
[----:B------:R-:W-:Y:S02]  /*0f40*/  IMAD.IADD R5, R5, 0x1, R9 ;  /* 0x0000000105057824 */ /* 0x000fe400078e0209 */
[C---:B------:R-:W-:Y:S02]  /*0f50*/  IMAD R15, R6.reuse, -0x775ed616, R15 ;  /* 0x88a129ea060f7824 */ /* 0x040fe400078e020f */
[----:B------:R-:W-:Y:S01]  /*0f60*/  IMAD.WIDE.U32 R6, R6, -0x80000000, RZ ;  /* 0x8000000006067825 */ /* 0x000fe200078e00ff */
[----:B------:R-:W-:-:S03]  /*0f70*/  SHF.R.U32.HI R5, RZ, 0x1, R5 ;  /* 0x00000001ff057819 */ /* 0x000fc60000011605 */
[----:B------:R-:W-:Y:S01]  /*0f80*/  IMAD.IADD R4, R7, 0x1, R15 ;  /* 0x0000000107047824 */ /* 0x000fe200078e020f */
[----:B------:R-:W-:-:S03]  /*0f90*/  LOP3.LUT R2, R5, R6, RZ, 0xfc, !PT ;  /* 0x0000000605027212 */ /* 0x000fc600078efcff */
[----:B------:R-:W-:-:S04]  /*0fa0*/  IMAD R3, R4, 0x2745937f, RZ ;  /* 0x2745937f04037824 */ /* 0x000fc800078e02ff */
[C---:B------:R-:W-:Y:S02]  /*0fb0*/  IMAD R5, R2.reuse, 0x4cf5ad43, R3 ;  /* 0x4cf5ad4302057824 */ /* 0x040fe400078e0203 */
[----:B------:R-:W-:-:S04]  /*0fc0*/  IMAD.WIDE.U32 R2, R2, 0x2745937f, RZ ;  /* 0x2745937f02027825 */ /* 0x000fc800078e00ff */
[----:B------:R-:W-:Y:S01]  /*0fd0*/  IMAD.IADD R4, R3, 0x1, R5 ;  /* 0x0000000103047824 */ /* 0x000fe200078e0205 */
[----:B------:R-:W-:-:S04]  /*0fe0*/  LOP3.LUT R14, R2, R14, RZ, 0x3c, !PT ;  /* 0x0000000e020e7212 */ /* 0x000fc800078e3cff */
[----:B------:R-:W-:-:S07]  /*0ff0*/  LOP3.LUT R13, R4, R13, RZ, 0x3c, !PT ;  /* 0x0000000d040d7212 */ /* 0x000fce00078e3cff */
.L_x_8:
[----:B------:R-:W-:Y:S05]  /*1000*/  BSYNC.RECONVERGENT B0 ;  /* 0x0000000000007941 */ /* 0x000fea0003800200 */
.L_x_3:
[----:B------:R-:W-:Y:S05]  /*1010*/  WARPSYNC.ALL ;  /* 0x0000000000007948 */ /* 0x000fea0003800000 */
[-C--:B------:R-:W-:Y:S02]  /*1020*/  LOP3.LUT R5, R14, R10.reuse, RZ, 0x3c, !PT ;  /* 0x0000000a0e057212 */ /* 0x080fe400078e3cff */
[----:B------:R-:W-:-:S04]  /*1030*/  LOP3.LUT R10, R11, R10, RZ, 0x3c, !PT ;  /* 0x0000000a0b0a7212 */ /* 0x000fc800078e3cff */
[----:B------:R-:W-:-:S04]  /*1040*/  IADD3 R5, P0, PT, R10, R5, RZ ;  /* 0x000000050a057210 */ /* 0x000fc80007f1e0ff */
[----:B------:R-:W-:Y:S02]  /*1050*/  IADD3.X R7, PT, PT, R13, R12, RZ, P0, !PT ;  /* 0x0000000c0d077210 */ /* 0x000fe400007fe4ff */
[----:B------:R-:W-:Y:S02]  /*1060*/  IADD3 R3, P0, PT, R5, R10, RZ ;  /* 0x0000000a05037210 */ /* 0x000fe40007f1e0ff */
[----:B------:R-:W-:-:S03]  /*1070*/  SHF.R.U32.HI R2, RZ, 0x1, R7 ;  /* 0x00000001ff027819 */ /* 0x000fc60000011607 */
[----:B------:R-:W-:Y:S01]  /*1080*/  IMAD.X R12, R12, 0x1, R7, P0 ;  /* 0x000000010c0c7824 */ /* 0x000fe200000e0607 */
[----:B------:R-:W-:Y:S01]  /*1090*/  LOP3.LUT R2, R2, R5, RZ, 0x3c, !PT ;  /* 0x0000000502027212 */ /* 0x000fe200078e3cff */
[----:B------:R-:W-:Y:S02]  /*10a0*/  IMAD R7, R7, -0x12aa7333, RZ ;  /* 0xed558ccd07077824 */ /* 0x000fe400078e02ff */
[----:B------:R-:W-:Y:S01]  /*10b0*/  IMAD R5, R12, -0x12aa7333, RZ ;  /* 0xed558ccd0c057824 */ /* 0x000fe200078e02ff */
[----:B------:R-:W-:Y:S01]  /*10c0*/  SHF.R.U32.HI R4, RZ, 0x1, R12 ;  /* 0x00000001ff047819 */ /* 0x000fe2000001160c */
[----:B------:R-:W-:-:S03]  /*10d0*/  IMAD R7, R2, -0xae5029, R7 ;  /* 0xff51afd702077824 */ /* 0x000fc600078e0207 */
[----:B------:R-:W-:Y:S01]  /*10e0*/  LOP3.LUT R4, R4, R3, RZ, 0x3c, !PT ;  /* 0x0000000304047212 */ /* 0x000fe200078e3cff */
[----:B------:R-:W-:-:S04]  /*10f0*/  IMAD.WIDE.U32 R2, R2, -0x12aa7333, RZ ;  /* 0xed558ccd02027825 */ /* 0x000fc800078e00ff */
[C---:B------:R-:W-:Y:S02]  /*1100*/  IMAD R9, R4.reuse, -0xae5029, R5 ;  /* 0xff51afd704097824 */ /* 0x040fe400078e0205 */
[----:B------:R-:W-:-:S04]  /*1110*/  IMAD.WIDE.U32 R4, R4, -0x12aa7333, RZ ;  /* 0xed558ccd04047825 */ /* 0x000fc800078e00ff */
[----:B------:R-:W-:Y:S02]  /*1120*/  IMAD.IADD R6, R3, 0x1, R7 ;  /* 0x0000000103067824 */ /* 0x000fe400078e0207 */
[----:B------:R-:W-:-:S03]  /*1130*/  IMAD.IADD R5, R5, 0x1, R9 ;  /* 0x0000000105057824 */ /* 0x000fc600078e0209 */
[----:B------:R-:W-:Y:S02]  /*1140*/  SHF.R.U32.HI R7, RZ, 0x1, R6 ;  /* 0x00000001ff077819 */ /* 0x000fe40000011606 */
[----:B------:R-:W-:Y:S02]  /*1150*/  SHF.R.U32.HI R3, RZ, 0x1, R5 ;  /* 0x00000001ff037819 */ /* 0x000fe40000011605 */
[----:B------:R-:W-:Y:S01]  /*1160*/  LOP3.LUT R2, R7, R2, RZ, 0x3c, !PT ;  /* 0x0000000207027212 */ /* 0x000fe200078e3cff */
[----:B------:R-:W-:Y:S01]  /*1170*/  IMAD R7, R6, 0x1a85ec53, RZ ;  /* 0x1a85ec5306077824 */ /* 0x000fe200078e02ff */
[----:B------:R-:W-:Y:S01]  /*1180*/  LOP3.LUT R6, R3, R4, RZ, 0x3c, !PT ;  /* 0x0000000403067212 */ /* 0x000fe200078e3cff */
[----:B------:R-:W-:Y:S02]  /*1190*/  IMAD R3, R5, 0x1a85ec53, RZ ;  /* 0x1a85ec5305037824 */ /* 0x000fe400078e02ff */
[----:B------:R-:W-:Y:S02]  /*11a0*/  IMAD R9, R2, -0x3b314602, R7 ;  /* 0xc4ceb9fe02097824 */ /* 0x000fe400078e0207 */
[----:B------:R-:W-:-:S02]  /*11b0*/  IMAD R11, R6, -0x3b314602, R3 ;  /* 0xc4ceb9fe060b7824 */ /* 0x000fc400078e0203 */
[----:B------:R-:W-:Y:S02]  /*11c0*/  IMAD.WIDE.U32 R4, R2, 0x1a85ec53, RZ ;  /* 0x1a85ec5302047825 */ /* 0x000fe400078e00ff */
[----:B------:R-:W0:Y:S02]  /*11d0*/  LDC.64 R2, c[0x0][0x398] ;  /* 0x0000e600ff027b82 */ /* 0x000e240000000a00 */
[----:B------:R-:W-:-:S04]  /*11e0*/  IMAD.WIDE.U32 R6, R6, 0x1a85ec53, RZ ;  /* 0x1a85ec5306067825 */ /* 0x000fc800078e00ff */
[----:B------:R-:W-:Y:S01]  /*11f0*/  IMAD.IADD R8, R5, 0x1, R9 ;  /* 0x0000000105087824 */ /* 0x000fe200078e0209 */
[----:B------:R-:W-:Y:S01]  /*1200*/  IADD3 R11, PT, PT, R7, R11, RZ ;  /* 0x0000000b070b7210 */ /* 0x000fe20007ffe0ff */
[----:B------:R-:W-:-:S03]  /*1210*/  IMAD.SHL.U32 R7, R0, 0x2, RZ ;  /* 0x0000000200077824 */ /* 0x000fc600078e00ff */
[----:B------:R-:W-:Y:S02]  /*1220*/  SHF.R.U32.HI R5, RZ, 0x1, R8 ;  /* 0x00000001ff057819 */ /* 0x000fe40000011608 */
[----:B------:R-:W-:Y:S02]  /*1230*/  SHF.R.U32.HI R9, RZ, 0x1, R11 ;  /* 0x00000001ff097819 */ /* 0x000fe4000001160b */
[----:B------:R-:W-:Y:S02]  /*1240*/  LOP3.LUT R4, R5, R4, RZ, 0x3c, !PT ;  /* 0x0000000405047212 */ /* 0x000fe400078e3cff */
[----:B------:R-:W-:-:S04]  /*1250*/  LOP3.LUT R9, R9, R6, RZ, 0x3c, !PT ;  /* 0x0000000609097212 */ /* 0x000fc800078e3cff */
[----:B------:R-:W-:Y:S01]  /*1260*/  IADD3 R4, P0, PT, R9, R4, RZ ;  /* 0x0000000409047210 */ /* 0x000fe20007f1e0ff */
[----:B0-----:R-:W-:-:S04]  /*1270*/  IMAD.WIDE.U32 R2, R7, 0x8, R2 ;  /* 0x0000000807027825 */ /* 0x001fc800078e0002 */
[----:B------:R-:W-:Y:S01]  /*1280*/  IMAD.X R5, R11, 0x1, R8, P0 ;  /* 0x000000010b057824 */ /* 0x000fe200000e0608 */
[----:B------:R-:W-:-:S04]  /*1290*/  IADD3 R6, P0, PT, R4, R9, RZ ;  /* 0x0000000904067210 */ /* 0x000fc80007f1e0ff */
[----:B------:R-:W-:Y:S01]  /*12a0*/  STG.E.64 desc[UR4][R2.64], R4 ;  /* 0x0000000402007986 */ /* 0x000fe2000c101b04 */
[----:B------:R-:W-:-:S05]  /*12b0*/  IMAD.X R7, R5, 0x1, R11, P0 ;  /* 0x0000000105077824 */ /* 0x000fca00000e060b */
[----:B------:R-:W-:Y:S01]  /*12c0*/  STG.E.64 desc[UR4][R2.64+0x8], R6 ;  /* 0x0000080602007986 */ /* 0x000fe2000c101b04 */
[----:B------:R-:W-:Y:S05]  /*12d0*/  EXIT ;  /* 0x000000000000794d */ /* 0x000fea0003800000 */
.L_x_30:
[----:B------:R-:W-:-:S00]  /*12e0*/  BRA `(.L_x_30) ;  /* 0xfffffffc00fc7947 */ /* 0x000fc0000383ffff */
[----:B------:R-:W-:-:S00]  /*12f0*/  NOP ;  /* 0x0000000000007918 */ /* 0x000fc00000000000 */
        /* <DEDUP_REMOVED lines=8> */
.L_x_31:


//--------------------- .nv.shared.reserved.0     --------------------------
	.section	.nv.shared.reserved.0,"aw",@nobits
	.weak		__nv_reservedSMEM_offset_0_alias
	.size		__nv_reservedSMEM_offset_0_alias, 0, 64
	.other		__nv_reservedSMEM_offset_0_alias,@"STO_CUDA_RESERVED_SHARED STV_DEFAULT"
__nv_reservedSMEM_offset_0_alias:
	.zero		0
	.zero		64


//--------------------- .nv.constant0._Z26MurmurHash3_x64_128_kernelPKhPKjS2_Pmj --------------------------
	.section	.nv.constant0._Z26MurmurHash3_x64_128_kernelPKhPKjS2_Pmj,"a",@progbits
	.sectionflags	@""
	.align	4
.nv.constant0._Z26MurmurHash3_x64_128_kernelPKhPKjS2_Pmj:
	.zero		932


//--------------------- SYMBOLS --------------------------

	.type		.nv.reservedSmem.offset0,@object
	.size		.nv.reservedSmem.offset0,0x4
